//
// Generated by NVIDIA NVVM Compiler
//
// Compiler Build ID: CL-36424714
// Cuda compilation tools, release 13.0, V13.0.88
// Based on NVVM 20.0.0
//

.version 9.0
.target sm_100
.address_size 64

	// .globl	_Z11long_kernelPii

.visible .entry _Z11long_kernelPii(
	.param .u64 .ptr .align 1 _Z11long_kernelPii_param_0,
	.param .u32 _Z11long_kernelPii_param_1
)
{
	.reg .pred 	%p<2>;
	.reg .b32 	%r<8>;
	.reg .b64 	%rd<5>;

	ld.param.u64 	%rd1, [_Z11long_kernelPii_param_0];
	ld.param.u32 	%r2, [_Z11long_kernelPii_param_1];
	mov.u32 	%r3, %ctaid.x;
	mov.u32 	%r4, %ntid.x;
	mov.u32 	%r5, %tid.x;
	mad.lo.s32 	%r1, %r3, %r4, %r5;
	setp.ge.s32 	%p1, %r1, %r2;
	@%p1 bra 	$L__BB0_2;
	cvta.to.global.u64 	%rd2, %rd1;
	mul.wide.s32 	%rd3, %r1, 4;
	add.s64 	%rd4, %rd2, %rd3;
	ld.global.u32 	%r6, [%rd4];
	add.s32 	%r7, %r6, 10000;
	st.global.u32 	[%rd4], %r7;
$L__BB0_2:
	ret;

}


// ===== COMPILED SASS (sm_100) =====

	.target	sm_100

	.elftype	@"ET_EXEC"


//--------------------- .note.nv.tkinfo           --------------------------
	.section	.note.nv.tkinfo,"",@"SHT_NOTE"
	.sectionflags	@"SHF_NOTE_NV_TKINFO"
	.tkinfo
        /*0018*/ 	.word	0x00000002
        /*0030*/ 	.string	""
        /*0030*/ 	.string	"ptxas"
        /*0030*/ 	.string	"Cuda compilation tools, release 13.0, V13.0.88"
        /*0030*/ 	.string	"Build cuda_13.0.r13.0/compiler.36424714_0"
        /*0030*/ 	.string	"-arch sm_100 -m 64 "



//--------------------- .note.nv.cuinfo           --------------------------
	.section	.note.nv.cuinfo,"",@"SHT_NOTE"
	.sectionflags	@"SHF_NOTE_NV_CUINFO"
        /*0018*/ 	.short	0x0002
        /*001a*/ 	.short	0x0064
        /*001c*/ 	.short	0x0082
	.zero		2


//--------------------- .nv.info                  --------------------------
	.section	.nv.info,"",@"SHT_CUDA_INFO"
	.align	4


	//----- nvinfo : EIATTR_REGCOUNT
	.align		4
        /*0000*/ 	.byte	0x04, 0x2f
        /*0002*/ 	.short	(.L_1 - .L_0)
	.align		4
.L_0:
        /*0004*/ 	.word	index@(_Z11long_kernelPii)
        /*0008*/ 	.word	0x00000008


	//----- nvinfo : EIATTR_FRAME_SIZE
	.align		4
.L_1:
        /*000c*/ 	.byte	0x04, 0x11
        /*000e*/ 	.short	(.L_3 - .L_2)
	.align		4
.L_2:
        /*0010*/ 	.word	index@(_Z11long_kernelPii)
        /*0014*/ 	.word	0x00000000


	//----- nvinfo : EIATTR_MIN_STACK_SIZE
	.align		4
.L_3:
        /*0018*/ 	.byte	0x04, 0x12
        /*001a*/ 	.short	(.L_5 - .L_4)
	.align		4
.L_4:
        /*001c*/ 	.word	index@(_Z11long_kernelPii)
        /*0020*/ 	.word	0x00000000
.L_5:


//--------------------- .nv.compat                --------------------------
	.section	.nv.compat,"",@"SHT_CUDA_COMPAT_INFO"
	.align	4
        /*0000*/ 	.byte	0x02, 0x09, 0x00, 0x00, 0x02, 0x02, 0x01, 0x00, 0x02, 0x05, 0x05, 0x00, 0x03, 0x07, 0x01, 0x01
        /*0010*/ 	.byte	0x02, 0x03, 0x00, 0x00, 0x02, 0x06, 0x01, 0x00, 0x04, 0x0b, 0x08, 0x00, 0x09, 0x00, 0x00, 0x00
        /*0020*/ 	.byte	0x00, 0x00, 0x00, 0x00


//--------------------- .nv.info._Z11long_kernelPii --------------------------
	.section	.nv.info._Z11long_kernelPii,"",@"SHT_CUDA_INFO"
	.sectionflags	@""
	.align	4


	//----- nvinfo : EIATTR_CUDA_API_VERSION
	.align		4
        /*0000*/ 	.byte	0x04, 0x37
        /*0002*/ 	.short	(.L_7 - .L_6)
.L_6:
        /*0004*/ 	.word	0x00000082


	//----- nvinfo : EIATTR_KPARAM_INFO
	.align		4
.L_7:
        /*0008*/ 	.byte	0x04, 0x17
        /*000a*/ 	.short	(.L_9 - .L_8)
.L_8:
        /*000c*/ 	.word	0x00000000
        /*0010*/ 	.short	0x0001
        /*0012*/ 	.short	0x0008
        /*0014*/ 	.byte	0x00, 0xf0, 0x11, 0x00


	//----- nvinfo : EIATTR_KPARAM_INFO
	.align		4
.L_9:
        /*0018*/ 	.byte	0x04, 0x17
        /*001a*/ 	.short	(.L_11 - .L_10)
.L_10:
        /*001c*/ 	.word	0x00000000
        /*0020*/ 	.short	0x0000
        /*0022*/ 	.short	0x0000
        /*0024*/ 	.byte	0x00, 0xf5, 0x21, 0x00


	//----- nvinfo : EIATTR_SPARSE_MMA_MASK
	.align		4
.L_11:
        /*0028*/ 	.byte	0x03, 0x50
        /*002a*/ 	.short	0x0000


	//----- nvinfo : EIATTR_MAXREG_COUNT
	.align		4
        /*002c*/ 	.byte	0x03, 0x1b
        /*002e*/ 	.short	0x00ff


	//----- nvinfo : EIATTR_MERCURY_ISA_VERSION
	.align		4
        /*0030*/ 	.byte	0x03, 0x5f
        /*0032*/ 	.short	0x0101


	//----- nvinfo : EIATTR_VRC_CTA_INIT_COUNT
	.align		4
        /*0034*/ 	.byte	0x02, 0x4a
	.zero		1
	.zero		1


	//----- nvinfo : EIATTR_EXIT_INSTR_OFFSETS
	.align		4
        /*0038*/ 	.byte	0x04, 0x1c
        /*003a*/ 	.short	(.L_13 - .L_12)


	//   ....[0]....
.L_12:
        /*003c*/ 	.word	0x00000070


	//   ....[1]....
        /*0040*/ 	.word	0x000000e0


	//----- nvinfo : EIATTR_CBANK_PARAM_SIZE
	.align		4
.L_13:
        /*0044*/ 	.byte	0x03, 0x19
        /*0046*/ 	.short	0x000c


	//----- nvinfo : EIATTR_PARAM_CBANK
	.align		4
        /*0048*/ 	.byte	0x04, 0x0a
        /*004a*/ 	.short	(.L_15 - .L_14)
	.align		4
.L_14:
        /*004c*/ 	.word	index@(.nv.constant0._Z11long_kernelPii)
        /*0050*/ 	.short	0x0380
        /*0052*/ 	.short	0x000c


	//----- nvinfo : EIATTR_SW_WAR
	.align		4
.L_15:
        /*0054*/ 	.byte	0x04, 0x36
        /*0056*/ 	.short	(.L_17 - .L_16)
.L_16:
        /*0058*/ 	.word	0x00000008
.L_17:


//--------------------- .nv.callgraph             --------------------------
	.section	.nv.callgraph,"",@"SHT_CUDA_CALLGRAPH"
	.align	4
	.sectionentsize	8
	.align		4
        /*0000*/ 	.word	0x00000000
	.align		4
        /*0004*/ 	.word	0xffffffff
	.align		4
        /*0008*/ 	.word	0x00000000
	.align		4
        /*000c*/ 	.word	0xfffffffe
	.align		4
        /*0010*/ 	.word	0x00000000
	.align		4
        /*0014*/ 	.word	0xfffffffd
	.align		4
        /*0018*/ 	.word	0x00000000
	.align		4
        /*001c*/ 	.word	0xfffffffc


//--------------------- .text._Z11long_kernelPii  --------------------------
	.section	.text._Z11long_kernelPii,"ax",@progbits
	.align	128
        .global         _Z11long_kernelPii
        .type           _Z11long_kernelPii,@function
        .size           _Z11long_kernelPii,(.L_x_1 - _Z11long_kernelPii)
        .other          _Z11long_kernelPii,@"STO_CUDA_ENTRY STV_DEFAULT"
_Z11long_kernelPii:
.text._Z11long_kernelPii:
[----:B------:R-:W-:Y:S01]  /*0000*/  LDC R1, c[0x0][0x37c] ;  /* 0x0000df00ff017b82 */ /* 0x000fe20000000800 */
[----:B------:R-:W0:Y:S07]  /*0010*/  S2R R0, SR_TID.X ;  /* 0x0000000000007919 */ /* 0x000e2e0000002100 */
[----:B------:R-:W0:Y:S01]  /*0020*/  S2UR UR4, SR_CTAID.X ;  /* 0x00000000000479c3 */ /* 0x000e220000002500 */
[----:B------:R-:W1:Y:S07]  /*0030*/  LDCU UR5, c[0x0][0x388] ;  /* 0x00007100ff0577ac */ /* 0x000e6e0008000800 */
[----:B------:R-:W0:Y:S02]  /*0040*/  LDC R5, c[0x0][0x360] ;  /* 0x0000d800ff057b82 */ /* 0x000e240000000800 */
[----:B0-----:R-:W-:-:S05]  /*0050*/  IMAD R5, R5, UR4, R0 ;  /* 0x0000000405057c24 */ /* 0x001fca000f8e0200 */
[----:B-1----:R-:W-:-:S13]  /*0060*/  ISETP.GE.AND P0, PT, R5, UR5, PT ;  /* 0x0000000505007c0c */ /* 0x002fda000bf06270 */
[----:B------:R-:W-:Y:S05]  /*0070*/  @P0 EXIT ;  /* 0x000000000000094d */ /* 0x000fea0003800000 */
[----:B------:R-:W0:Y:S01]  /*0080*/  LDC.64 R2, c[0x0][0x380] ;  /* 0x0000e000ff027b82 */ /* 0x000e220000000a00 */
[----:B------:R-:W1:Y:S01]  /*0090*/  LDCU.64 UR4, c[0x0][0x358] ;  /* 0x00006b00ff0477ac */ /* 0x000e620008000a00 */
[----:B0-----:R-:W-:-:S05]  /*00a0*/  IMAD.WIDE R2, R5, 0x4, R2 ;  /* 0x0000000405027825 */ /* 0x001fca00078e0202 */
[----:B-1----:R-:W2:Y:S02]  /*00b0*/  LDG.E R0, desc[UR4][R2.64] ;  /* 0x0000000402007981 */ /* 0x002ea4000c1e1900 */
[----:B--2---:R-:W-:-:S05]  /*00c0*/  IADD3 R5, PT, PT, R0, 0x2710, RZ ;  /* 0x0000271000057810 */ /* 0x004fca0007ffe0ff */
[----:B------:R-:W-:Y:S01]  /*00d0*/  STG.E desc[UR4][R2.64], R5 ;  /* 0x0000000502007986 */ /* 0x000fe2000c101904 */
[----:B------:R-:W-:Y:S05]  /*00e0*/  EXIT ;  /* 0x000000000000794d */ /* 0x000fea0003800000 */
.L_x_0:
[----:B------:R-:W-:-:S00]  /*00f0*/  BRA `(.L_x_0) ;  /* 0xfffffffc00fc7947 */ /* 0x000fc0000383ffff */
[----:B------:R-:W-:-:S00]  /*0100*/  NOP ;  /* 0x0000000000007918 */ /* 0x000fc00000000000 */
[----:B------:R-:W-:-:S00]  /*0110*/  NOP ;  /* 0x0000000000007918 */ /* 0x000fc00000000000 */
[----:B------:R-:W-:-:S00]  /*0120*/  NOP ;  /* 0x0000000000007918 */ /* 0x000fc00000000000 */
[----:B------:R-:W-:-:S00]  /*0130*/  NOP ;  /* 0x0000000000007918 */ /* 0x000fc00000000000 */
[----:B------:R-:W-:-:S00]  /*0140*/  NOP ;  /* 0x0000000000007918 */ /* 0x000fc00000000000 */
[----:B------:R-:W-:-:S00]  /*0150*/  NOP ;  /* 0x0000000000007918 */ /* 0x000fc00000000000 */
[----:B------:R-:W-:-:S00]  /*0160*/  NOP ;  /* 0x0000000000007918 */ /* 0x000fc00000000000 */
[----:B------:R-:W-:-:S00]  /*0170*/  NOP ;  /* 0x0000000000007918 */ /* 0x000fc00000000000 */
.L_x_1:


//--------------------- .nv.shared.reserved.0     --------------------------
	.section	.nv.shared.reserved.0,"aw",@nobits
	.weak		__nv_reservedSMEM_offset_0_alias
	.size		__nv_reservedSMEM_offset_0_alias, 0, 64
	.other		__nv_reservedSMEM_offset_0_alias,@"STO_CUDA_RESERVED_SHARED STV_DEFAULT"
__nv_reservedSMEM_offset_0_alias:
	.zero		0
	.zero		64


//--------------------- .nv.constant0._Z11long_kernelPii --------------------------
	.section	.nv.constant0._Z11long_kernelPii,"a",@progbits
	.sectionflags	@""
	.align	4
.nv.constant0._Z11long_kernelPii:
	.zero		908


//--------------------- SYMBOLS --------------------------

	.type		.nv.reservedSmem.offset0,@object
	.size		.nv.reservedSmem.offset0,0x4
